//
// Generated by NVIDIA NVVM Compiler
//
// Compiler Build ID: CL-36424714
// Cuda compilation tools, release 13.0, V13.0.88
// Based on NVVM 20.0.0
//

.version 9.0
.target sm_100
.address_size 64

	// .globl	_Z18nn_Bilinear_kernelPfS_S_S_
.global .align 4 .b8 x1[256];
.global .align 4 .b8 x2[256];
.global .align 4 .b8 product[256];
.global .align 4 .b8 weight[256];
.global .align 4 .b8 result[256];

.visible .entry _Z18nn_Bilinear_kernelPfS_S_S_(
	.param .u64 .ptr .align 1 _Z18nn_Bilinear_kernelPfS_S_S__param_0,
	.param .u64 .ptr .align 1 _Z18nn_Bilinear_kernelPfS_S_S__param_1,
	.param .u64 .ptr .align 1 _Z18nn_Bilinear_kernelPfS_S_S__param_2,
	.param .u64 .ptr .align 1 _Z18nn_Bilinear_kernelPfS_S_S__param_3
)
{
	.reg .pred 	%p<4>;
	.reg .b32 	%r<11>;
	.reg .b32 	%f<29>;
	.reg .b64 	%rd<31>;

	ld.param.u64 	%rd1, [_Z18nn_Bilinear_kernelPfS_S_S__param_0];
	ld.param.u64 	%rd2, [_Z18nn_Bilinear_kernelPfS_S_S__param_1];
	ld.param.u64 	%rd3, [_Z18nn_Bilinear_kernelPfS_S_S__param_2];
	ld.param.u64 	%rd4, [_Z18nn_Bilinear_kernelPfS_S_S__param_3];
	mov.u32 	%r3, %tid.y;
	mov.u32 	%r4, %ctaid.y;
	mov.u32 	%r5, %ntid.y;
	mad.lo.s32 	%r1, %r4, %r5, %r3;
	mov.u32 	%r6, %tid.x;
	mov.u32 	%r7, %ctaid.x;
	mov.u32 	%r8, %ntid.x;
	mad.lo.s32 	%r2, %r7, %r8, %r6;
	setp.gt.u32 	%p1, %r1, 7;
	setp.gt.s32 	%p2, %r2, 7;
	or.pred  	%p3, %p1, %p2;
	@%p3 bra 	$L__BB0_2;
	cvta.to.global.u64 	%rd5, %rd4;
	cvta.to.global.u64 	%rd6, %rd1;
	cvta.to.global.u64 	%rd7, %rd2;
	cvta.to.global.u64 	%rd8, %rd3;
	shl.b32 	%r9, %r1, 3;
	add.s32 	%r10, %r9, %r2;
	mul.wide.s32 	%rd9, %r10, 4;
	add.s64 	%rd10, %rd6, %rd9;
	ld.global.f32 	%f1, [%rd10];
	mul.wide.u32 	%rd11, %r1, 32;
	mov.u64 	%rd12, x1;
	add.s64 	%rd13, %rd12, %rd11;
	mul.wide.s32 	%rd14, %r2, 4;
	add.s64 	%rd15, %rd13, %rd14;
	st.global.f32 	[%rd15], %f1;
	add.s64 	%rd16, %rd7, %rd9;
	ld.global.f32 	%f2, [%rd16];
	mov.u64 	%rd17, x2;
	add.s64 	%rd18, %rd17, %rd11;
	add.s64 	%rd19, %rd18, %rd14;
	st.global.f32 	[%rd19], %f2;
	add.s64 	%rd20, %rd8, %rd9;
	ld.global.f32 	%f3, [%rd20];
	mov.u64 	%rd21, weight;
	add.s64 	%rd22, %rd21, %rd14;
	add.s64 	%rd23, %rd22, %rd11;
	st.global.f32 	[%rd23], %f3;
	mul.f32 	%f4, %f1, %f2;
	mov.u64 	%rd24, product;
	add.s64 	%rd25, %rd24, %rd11;
	add.s64 	%rd26, %rd25, %rd14;
	st.global.f32 	[%rd26], %f4;
	ld.global.f32 	%f5, [%rd25];
	ld.global.f32 	%f6, [%rd22];
	fma.rn.f32 	%f7, %f5, %f6, 0f00000000;
	ld.global.f32 	%f8, [%rd25+4];
	ld.global.f32 	%f9, [%rd22+32];
	fma.rn.f32 	%f10, %f8, %f9, %f7;
	ld.global.f32 	%f11, [%rd25+8];
	ld.global.f32 	%f12, [%rd22+64];
	fma.rn.f32 	%f13, %f11, %f12, %f10;
	ld.global.f32 	%f14, [%rd25+12];
	ld.global.f32 	%f15, [%rd22+96];
	fma.rn.f32 	%f16, %f14, %f15, %f13;
	ld.global.f32 	%f17, [%rd25+16];
	ld.global.f32 	%f18, [%rd22+128];
	fma.rn.f32 	%f19, %f17, %f18, %f16;
	ld.global.f32 	%f20, [%rd25+20];
	ld.global.f32 	%f21, [%rd22+160];
	fma.rn.f32 	%f22, %f20, %f21, %f19;
	ld.global.f32 	%f23, [%rd25+24];
	ld.global.f32 	%f24, [%rd22+192];
	fma.rn.f32 	%f25, %f23, %f24, %f22;
	ld.global.f32 	%f26, [%rd25+28];
	ld.global.f32 	%f27, [%rd22+224];
	fma.rn.f32 	%f28, %f26, %f27, %f25;
	mov.u64 	%rd27, result;
	add.s64 	%rd28, %rd27, %rd11;
	add.s64 	%rd29, %rd28, %rd14;
	st.global.f32 	[%rd29], %f28;
	add.s64 	%rd30, %rd5, %rd9;
	st.global.f32 	[%rd30], %f28;
$L__BB0_2:
	ret;

}


// ===== COMPILED SASS (sm_100) =====

	.target	sm_100

	.elftype	@"ET_EXEC"


//--------------------- .note.nv.tkinfo           --------------------------
	.section	.note.nv.tkinfo,"",@"SHT_NOTE"
	.sectionflags	@"SHF_NOTE_NV_TKINFO"
	.tkinfo
        /*0018*/ 	.word	0x00000002
        /*0030*/ 	.string	""
        /*0030*/ 	.string	"ptxas"
        /*0030*/ 	.string	"Cuda compilation tools, release 13.0, V13.0.88"
        /*0030*/ 	.string	"Build cuda_13.0.r13.0/compiler.36424714_0"
        /*0030*/ 	.string	"-arch sm_100 -m 64 "



//--------------------- .note.nv.cuinfo           --------------------------
	.section	.note.nv.cuinfo,"",@"SHT_NOTE"
	.sectionflags	@"SHF_NOTE_NV_CUINFO"
        /*0018*/ 	.short	0x0002
        /*001a*/ 	.short	0x0064
        /*001c*/ 	.short	0x0082
	.zero		2


//--------------------- .nv.info                  --------------------------
	.section	.nv.info,"",@"SHT_CUDA_INFO"
	.align	4


	//----- nvinfo : EIATTR_REGCOUNT
	.align		4
        /*0000*/ 	.byte	0x04, 0x2f
        /*0002*/ 	.short	(.L_6 - .L_5)
	.align		4
.L_5:
        /*0004*/ 	.word	index@(_Z18nn_Bilinear_kernelPfS_S_S_)
        /*0008*/ 	.word	0x00000020


	//----- nvinfo : EIATTR_FRAME_SIZE
	.align		4
.L_6:
        /*000c*/ 	.byte	0x04, 0x11
        /*000e*/ 	.short	(.L_8 - .L_7)
	.align		4
.L_7:
        /*0010*/ 	.word	index@(_Z18nn_Bilinear_kernelPfS_S_S_)
        /*0014*/ 	.word	0x00000000


	//----- nvinfo : EIATTR_MIN_STACK_SIZE
	.align		4
.L_8:
        /*0018*/ 	.byte	0x04, 0x12
        /*001a*/ 	.short	(.L_10 - .L_9)
	.align		4
.L_9:
        /*001c*/ 	.word	index@(_Z18nn_Bilinear_kernelPfS_S_S_)
        /*0020*/ 	.word	0x00000000
.L_10:


//--------------------- .nv.compat                --------------------------
	.section	.nv.compat,"",@"SHT_CUDA_COMPAT_INFO"
	.align	4
        /*0000*/ 	.byte	0x02, 0x09, 0x00, 0x00, 0x02, 0x02, 0x01, 0x00, 0x02, 0x05, 0x05, 0x00, 0x03, 0x07, 0x01, 0x01
        /*0010*/ 	.byte	0x02, 0x03, 0x00, 0x00, 0x02, 0x06, 0x01, 0x00, 0x04, 0x0b, 0x08, 0x00, 0x09, 0x00, 0x00, 0x00
        /*0020*/ 	.byte	0x00, 0x00, 0x00, 0x00


//--------------------- .nv.info._Z18nn_Bilinear_kernelPfS_S_S_ --------------------------
	.section	.nv.info._Z18nn_Bilinear_kernelPfS_S_S_,"",@"SHT_CUDA_INFO"
	.sectionflags	@""
	.align	4


	//----- nvinfo : EIATTR_CUDA_API_VERSION
	.align		4
        /*0000*/ 	.byte	0x04, 0x37
        /*0002*/ 	.short	(.L_12 - .L_11)
.L_11:
        /*0004*/ 	.word	0x00000082


	//----- nvinfo : EIATTR_KPARAM_INFO
	.align		4
.L_12:
        /*0008*/ 	.byte	0x04, 0x17
        /*000a*/ 	.short	(.L_14 - .L_13)
.L_13:
        /*000c*/ 	.word	0x00000000
        /*0010*/ 	.short	0x0003
        /*0012*/ 	.short	0x0018
        /*0014*/ 	.byte	0x00, 0xf5, 0x21, 0x00


	//----- nvinfo : EIATTR_KPARAM_INFO
	.align		4
.L_14:
        /*0018*/ 	.byte	0x04, 0x17
        /*001a*/ 	.short	(.L_16 - .L_15)
.L_15:
        /*001c*/ 	.word	0x00000000
        /*0020*/ 	.short	0x0002
        /*0022*/ 	.short	0x0010
        /*0024*/ 	.byte	0x00, 0xf5, 0x21, 0x00


	//----- nvinfo : EIATTR_KPARAM_INFO
	.align		4
.L_16:
        /*0028*/ 	.byte	0x04, 0x17
        /*002a*/ 	.short	(.L_18 - .L_17)
.L_17:
        /*002c*/ 	.word	0x00000000
        /*0030*/ 	.short	0x0001
        /*0032*/ 	.short	0x0008
        /*0034*/ 	.byte	0x00, 0xf5, 0x21, 0x00


	//----- nvinfo : EIATTR_KPARAM_INFO
	.align		4
.L_18:
        /*0038*/ 	.byte	0x04, 0x17
        /*003a*/ 	.short	(.L_20 - .L_19)
.L_19:
        /*003c*/ 	.word	0x00000000
        /*0040*/ 	.short	0x0000
        /*0042*/ 	.short	0x0000
        /*0044*/ 	.byte	0x00, 0xf5, 0x21, 0x00


	//----- nvinfo : EIATTR_SPARSE_MMA_MASK
	.align		4
.L_20:
        /*0048*/ 	.byte	0x03, 0x50
        /*004a*/ 	.short	0x0000


	//----- nvinfo : EIATTR_MAXREG_COUNT
	.align		4
        /*004c*/ 	.byte	0x03, 0x1b
        /*004e*/ 	.short	0x00ff


	//----- nvinfo : EIATTR_MERCURY_ISA_VERSION
	.align		4
        /*0050*/ 	.byte	0x03, 0x5f
        /*0052*/ 	.short	0x0101


	//----- nvinfo : EIATTR_VRC_CTA_INIT_COUNT
	.align		4
        /*0054*/ 	.byte	0x02, 0x4a
	.zero		1
	.zero		1


	//----- nvinfo : EIATTR_EXIT_INSTR_OFFSETS
	.align		4
        /*0058*/ 	.byte	0x04, 0x1c
        /*005a*/ 	.short	(.L_22 - .L_21)


	//   ....[0]....
.L_21:
        /*005c*/ 	.word	0x000000b0


	//   ....[1]....
        /*0060*/ 	.word	0x00000470


	//----- nvinfo : EIATTR_CBANK_PARAM_SIZE
	.align		4
.L_22:
        /*0064*/ 	.byte	0x03, 0x19
        /*0066*/ 	.short	0x0020


	//----- nvinfo : EIATTR_PARAM_CBANK
	.align		4
        /*0068*/ 	.byte	0x04, 0x0a
        /*006a*/ 	.short	(.L_24 - .L_23)
	.align		4
.L_23:
        /*006c*/ 	.word	index@(.nv.constant0._Z18nn_Bilinear_kernelPfS_S_S_)
        /*0070*/ 	.short	0x0380
        /*0072*/ 	.short	0x0020


	//----- nvinfo : EIATTR_SW_WAR
	.align		4
.L_24:
        /*0074*/ 	.byte	0x04, 0x36
        /*0076*/ 	.short	(.L_26 - .L_25)
.L_25:
        /*0078*/ 	.word	0x00000008
.L_26:


//--------------------- .nv.callgraph             --------------------------
	.section	.nv.callgraph,"",@"SHT_CUDA_CALLGRAPH"
	.align	4
	.sectionentsize	8
	.align		4
        /*0000*/ 	.word	0x00000000
	.align		4
        /*0004*/ 	.word	0xffffffff
	.align		4
        /*0008*/ 	.word	0x00000000
	.align		4
        /*000c*/ 	.word	0xfffffffe
	.align		4
        /*0010*/ 	.word	0x00000000
	.align		4
        /*0014*/ 	.word	0xfffffffd
	.align		4
        /*0018*/ 	.word	0x00000000
	.align		4
        /*001c*/ 	.word	0xfffffffc


//--------------------- .nv.constant4             --------------------------
	.section	.nv.constant4,"a",@progbits
	.align	8
	.align		8
.nv.constant4:
        /*0000*/ 	.dword	x1
	.align		8
        /*0008*/ 	.dword	x2
	.align		8
        /*0010*/ 	.dword	product
	.align		8
        /*0018*/ 	.dword	weight
	.align		8
        /*0020*/ 	.dword	result


//--------------------- .text._Z18nn_Bilinear_kernelPfS_S_S_ --------------------------
	.section	.text._Z18nn_Bilinear_kernelPfS_S_S_,"ax",@progbits
	.align	128
        .global         _Z18nn_Bilinear_kernelPfS_S_S_
        .type           _Z18nn_Bilinear_kernelPfS_S_S_,@function
        .size           _Z18nn_Bilinear_kernelPfS_S_S_,(.L_x_1 - _Z18nn_Bilinear_kernelPfS_S_S_)
        .other          _Z18nn_Bilinear_kernelPfS_S_S_,@"STO_CUDA_ENTRY STV_DEFAULT"
_Z18nn_Bilinear_kernelPfS_S_S_:
.text._Z18nn_Bilinear_kernelPfS_S_S_:
[----:B------:R-:W-:Y:S01]  /*0000*/  LDC R1, c[0x0][0x37c] ;  /* 0x0000df00ff017b82 */ /* 0x000fe20000000800 */
[----:B------:R-:W0:Y:S07]  /*0010*/  S2R R11, SR_TID.X ;  /* 0x00000000000b7919 */ /* 0x000e2e0000002100 */
[----:B------:R-:W1:Y:S01]  /*0020*/  LDC R0, c[0x0][0x364] ;  /* 0x0000d900ff007b82 */ /* 0x000e620000000800 */
[----:B------:R-:W1:Y:S07]  /*0030*/  S2R R13, SR_TID.Y ;  /* 0x00000000000d7919 */ /* 0x000e6e0000002200 */
[----:B------:R-:W0:Y:S08]  /*0040*/  S2UR UR5, SR_CTAID.X ;  /* 0x00000000000579c3 */ /* 0x000e300000002500 */
[----:B------:R-:W0:Y:S08]  /*0050*/  LDC R2, c[0x0][0x360] ;  /* 0x0000d800ff027b82 */ /* 0x000e300000000800 */
[----:B------:R-:W1:Y:S01]  /*0060*/  S2UR UR4, SR_CTAID.Y ;  /* 0x00000000000479c3 */ /* 0x000e620000002600 */
[----:B0-----:R-:W-:-:S05]  /*0070*/  IMAD R11, R2, UR5, R11 ;  /* 0x00000005020b7c24 */ /* 0x001fca000f8e020b */
[----:B------:R-:W-:Y:S01]  /*0080*/  ISETP.GT.AND P0, PT, R11, 0x7, PT ;  /* 0x000000070b00780c */ /* 0x000fe20003f04270 */
[----:B-1----:R-:W-:-:S05]  /*0090*/  IMAD R13, R0, UR4, R13 ;  /* 0x00000004000d7c24 */ /* 0x002fca000f8e020d */
[----:B------:R-:W-:-:S13]  /*00a0*/  ISETP.GT.U32.OR P0, PT, R13, 0x7, P0 ;  /* 0x000000070d00780c */ /* 0x000fda0000704470 */
[----:B------:R-:W-:Y:S05]  /*00b0*/  @P0 EXIT ;  /* 0x000000000000094d */ /* 0x000fea0003800000 */
[----:B------:R-:W0:Y:S01]  /*00c0*/  LDC.64 R2, c[0x0][0x380] ;  /* 0x0000e000ff027b82 */ /* 0x000e220000000a00 */
[----:B------:R-:W1:Y:S01]  /*00d0*/  LDCU.64 UR4, c[0x0][0x358] ;  /* 0x00006b00ff0477ac */ /* 0x000e620008000a00 */
[----:B------:R-:W-:-:S06]  /*00e0*/  LEA R15, R13, R11, 0x3 ;  /* 0x0000000b0d0f7211 */ /* 0x000fcc00078e18ff */
[----:B------:R-:W2:Y:S08]  /*00f0*/  LDC.64 R4, c[0x4][RZ] ;  /* 0x01000000ff047b82 */ /* 0x000eb00000000a00 */
[----:B------:R-:W3:Y:S01]  /*0100*/  LDC.64 R6, c[0x0][0x388] ;  /* 0x0000e200ff067b82 */ /* 0x000ee20000000a00 */
[----:B0-----:R-:W-:-:S07]  /*0110*/  IMAD.WIDE R2, R15, 0x4, R2 ;  /* 0x000000040f027825 */ /* 0x001fce00078e0202 */
[----:B------:R-:W0:Y:S01]  /*0120*/  LDC.64 R8, c[0x4][0x8] ;  /* 0x01000200ff087b82 */ /* 0x000e220000000a00 */
[----:B-1----:R1:W4:Y:S01]  /*0130*/  LDG.E R0, desc[UR4][R2.64] ;  /* 0x0000000402007981 */ /* 0x002322000c1e1900 */
[----:B--2---:R-:W-:-:S06]  /*0140*/  IMAD.WIDE.U32 R4, R13, 0x20, R4 ;  /* 0x000000200d047825 */ /* 0x004fcc00078e0004 */
[----:B------:R-:W2:Y:S01]  /*0150*/  LDC.64 R16, c[0x0][0x390] ;  /* 0x0000e400ff107b82 */ /* 0x000ea20000000a00 */
[----:B------:R-:W-:-:S07]  /*0160*/  IMAD.WIDE R4, R11, 0x4, R4 ;  /* 0x000000040b047825 */ /* 0x000fce00078e0204 */
[----:B-1----:R-:W1:Y:S01]  /*0170*/  LDC.64 R2, c[0x4][0x18] ;  /* 0x01000600ff027b82 */ /* 0x002e620000000a00 */
[----:B---3--:R-:W-:-:S07]  /*0180*/  IMAD.WIDE R6, R15, 0x4, R6 ;  /* 0x000000040f067825 */ /* 0x008fce00078e0206 */
[----:B------:R-:W3:Y:S01]  /*0190*/  LDC.64 R18, c[0x4][0x10] ;  /* 0x01000400ff127b82 */ /* 0x000ee20000000a00 */
[----:B----4-:R4:W-:Y:S04]  /*01a0*/  STG.E desc[UR4][R4.64], R0 ;  /* 0x0000000004007986 */ /* 0x0109e8000c101904 */
[----:B------:R-:W5:Y:S01]  /*01b0*/  LDG.E R23, desc[UR4][R6.64] ;  /* 0x0000000406177981 */ /* 0x000f62000c1e1900 */
[----:B0-----:R-:W-:-:S04]  /*01c0*/  IMAD.WIDE.U32 R8, R13, 0x20, R8 ;  /* 0x000000200d087825 */ /* 0x001fc800078e0008 */
[----:B--2---:R-:W-:-:S04]  /*01d0*/  IMAD.WIDE R16, R15, 0x4, R16 ;  /* 0x000000040f107825 */ /* 0x004fc800078e0210 */
[----:B------:R-:W-:-:S05]  /*01e0*/  IMAD.WIDE R8, R11, 0x4, R8 ;  /* 0x000000040b087825 */ /* 0x000fca00078e0208 */
[----:B-----5:R0:W-:Y:S04]  /*01f0*/  STG.E desc[UR4][R8.64], R23 ;  /* 0x0000001708007986 */ /* 0x0201e8000c101904 */
[----:B------:R-:W2:Y:S01]  /*0200*/  LDG.E R17, desc[UR4][R16.64] ;  /* 0x0000000410117981 */ /* 0x000ea2000c1e1900 */
[----:B-1----:R-:W-:-:S04]  /*0210*/  IMAD.WIDE R2, R11, 0x4, R2 ;  /* 0x000000040b027825 */ /* 0x002fc800078e0202 */
[----:B---3--:R-:W-:-:S04]  /*0220*/  IMAD.WIDE.U32 R6, R13, 0x20, R18 ;  /* 0x000000200d067825 */ /* 0x008fc800078e0012 */
[----:B------:R-:W-:Y:S01]  /*0230*/  FMUL R19, R0, R23 ;  /* 0x0000001700137220 */ /* 0x000fe20000400000 */
[----:B----4-:R-:W-:-:S04]  /*0240*/  IMAD.WIDE.U32 R4, R13, 0x20, R2 ;  /* 0x000000200d047825 */ /* 0x010fc800078e0002 */
[----:B------:R-:W-:Y:S01]  /*0250*/  IMAD.WIDE R20, R11, 0x4, R6 ;  /* 0x000000040b147825 */ /* 0x000fe200078e0206 */
[----:B--2---:R1:W-:Y:S04]  /*0260*/  STG.E desc[UR4][R4.64], R17 ;  /* 0x0000001104007986 */ /* 0x0043e8000c101904 */
[----:B------:R2:W-:Y:S04]  /*0270*/  STG.E desc[UR4][R20.64], R19 ;  /* 0x0000001314007986 */ /* 0x0005e8000c101904 */
[----:B------:R-:W3:Y:S04]  /*0280*/  LDG.E R0, desc[UR4][R6.64] ;  /* 0x0000000406007981 */ /* 0x000ee8000c1e1900 */
[----:B0-----:R-:W3:Y:S01]  /*0290*/  LDG.E R9, desc[UR4][R2.64] ;  /* 0x0000000402097981 */ /* 0x001ee2000c1e1900 */
[----:B-1----:R-:W0:Y:S03]  /*02a0*/  LDC.64 R4, c[0x4][0x20] ;  /* 0x01000800ff047b82 */ /* 0x002e260000000a00 */
[----:B------:R-:W4:Y:S04]  /*02b0*/  LDG.E R27, desc[UR4][R6.64+0x4] ;  /* 0x00000404061b7981 */ /* 0x000f28000c1e1900 */
[----:B------:R-:W4:Y:S04]  /*02c0*/  LDG.E R8, desc[UR4][R2.64+0x20] ;  /* 0x0000200402087981 */ /* 0x000f28000c1e1900 */
[----:B------:R-:W5:Y:S04]  /*02d0*/  LDG.E R29, desc[UR4][R6.64+0x8] ;  /* 0x00000804061d7981 */ /* 0x000f68000c1e1900 */
[----:B------:R-:W5:Y:S04]  /*02e0*/  LDG.E R22, desc[UR4][R2.64+0x40] ;  /* 0x0000400402167981 */ /* 0x000f68000c1e1900 */
[----:B------:R-:W5:Y:S04]  /*02f0*/  LDG.E R18, desc[UR4][R6.64+0xc] ;  /* 0x00000c0406127981 */ /* 0x000f68000c1e1900 */
[----:B------:R-:W5:Y:S04]  /*0300*/  LDG.E R25, desc[UR4][R2.64+0x60] ;  /* 0x0000600402197981 */ /* 0x000f68000c1e1900 */
[----:B------:R-:W5:Y:S04]  /*0310*/  LDG.E R16, desc[UR4][R6.64+0x10] ;  /* 0x0000100406107981 */ /* 0x000f68000c1e1900 */
[----:B------:R-:W5:Y:S04]  /*0320*/  LDG.E R23, desc[UR4][R2.64+0x80] ;  /* 0x0000800402177981 */ /* 0x000f68000c1e1900 */
[----:B------:R-:W5:Y:S04]  /*0330*/  LDG.E R14, desc[UR4][R6.64+0x14] ;  /* 0x00001404060e7981 */ /* 0x000f68000c1e1900 */
[----:B--2---:R-:W2:Y:S04]  /*0340*/  LDG.E R21, desc[UR4][R2.64+0xa0] ;  /* 0x0000a00402157981 */ /* 0x004ea8000c1e1900 */
[----:B------:R-:W2:Y:S04]  /*0350*/  LDG.E R10, desc[UR4][R6.64+0x18] ;  /* 0x00001804060a7981 */ /* 0x000ea8000c1e1900 */
[----:B------:R-:W2:Y:S04]  /*0360*/  LDG.E R17, desc[UR4][R2.64+0xc0] ;  /* 0x0000c00402117981 */ /* 0x000ea8000c1e1900 */
[----:B------:R-:W2:Y:S04]  /*0370*/  LDG.E R12, desc[UR4][R6.64+0x1c] ;  /* 0x00001c04060c7981 */ /* 0x000ea8000c1e1900 */
[----:B------:R-:W2:Y:S01]  /*0380*/  LDG.E R19, desc[UR4][R2.64+0xe0] ;  /* 0x0000e00402137981 */ /* 0x000ea2000c1e1900 */
[----:B0-----:R-:W-:-:S04]  /*0390*/  IMAD.WIDE.U32 R4, R13, 0x20, R4 ;  /* 0x000000200d047825 */ /* 0x001fc800078e0004 */
[----:B------:R-:W-:-:S04]  /*03a0*/  IMAD.WIDE R4, R11, 0x4, R4 ;  /* 0x000000040b047825 */ /* 0x000fc800078e0204 */
[----:B---3--:R-:W-:-:S04]  /*03b0*/  FFMA R0, R0, R9, RZ ;  /* 0x0000000900007223 */ /* 0x008fc800000000ff */
[----:B----4-:R-:W-:Y:S02]  /*03c0*/  FFMA R0, R27, R8, R0 ;  /* 0x000000081b007223 */ /* 0x010fe40000000000 */
[----:B------:R-:W0:Y:S02]  /*03d0*/  LDC.64 R8, c[0x0][0x398] ;  /* 0x0000e600ff087b82 */ /* 0x000e240000000a00 */
[----:B-----5:R-:W-:-:S04]  /*03e0*/  FFMA R29, R29, R22, R0 ;  /* 0x000000161d1d7223 */ /* 0x020fc80000000000 */
[----:B------:R-:W-:-:S04]  /*03f0*/  FFMA R25, R18, R25, R29 ;  /* 0x0000001912197223 */ /* 0x000fc8000000001d */
[----:B------:R-:W-:Y:S01]  /*0400*/  FFMA R23, R16, R23, R25 ;  /* 0x0000001710177223 */ /* 0x000fe20000000019 */
[----:B0-----:R-:W-:-:S04]  /*0410*/  IMAD.WIDE R8, R15, 0x4, R8 ;  /* 0x000000040f087825 */ /* 0x001fc800078e0208 */
[----:B--2---:R-:W-:-:S04]  /*0420*/  FFMA R21, R14, R21, R23 ;  /* 0x000000150e157223 */ /* 0x004fc80000000017 */
[----:B------:R-:W-:-:S04]  /*0430*/  FFMA R17, R10, R17, R21 ;  /* 0x000000110a117223 */ /* 0x000fc80000000015 */
[----:B------:R-:W-:-:S05]  /*0440*/  FFMA R17, R12, R19, R17 ;  /* 0x000000130c117223 */ /* 0x000fca0000000011 */
[----:B------:R-:W-:Y:S04]  /*0450*/  STG.E desc[UR4][R4.64], R17 ;  /* 0x0000001104007986 */ /* 0x000fe8000c101904 */
[----:B------:R-:W-:Y:S01]  /*0460*/  STG.E desc[UR4][R8.64], R17 ;  /* 0x0000001108007986 */ /* 0x000fe2000c101904 */
[----:B------:R-:W-:Y:S05]  /*0470*/  EXIT ;  /* 0x000000000000794d */ /* 0x000fea0003800000 */
.L_x_0:
[----:B------:R-:W-:-:S00]  /*0480*/  BRA `(.L_x_0) ;  /* 0xfffffffc00fc7947 */ /* 0x000fc0000383ffff */
[----:B------:R-:W-:-:S00]  /*0490*/  NOP ;  /* 0x0000000000007918 */ /* 0x000fc00000000000 */
        /* <DEDUP_REMOVED lines=14> */
.L_x_1:


//--------------------- .nv.shared.reserved.0     --------------------------
	.section	.nv.shared.reserved.0,"aw",@nobits
	.weak		__nv_reservedSMEM_offset_0_alias
	.size		__nv_reservedSMEM_offset_0_alias, 0, 64
	.other		__nv_reservedSMEM_offset_0_alias,@"STO_CUDA_RESERVED_SHARED STV_DEFAULT"
__nv_reservedSMEM_offset_0_alias:
	.zero		0
	.zero		64


//--------------------- .nv.global                --------------------------
	.section	.nv.global,"aw",@nobits
	.align	4
.nv.global:
	.type		x1,@object
	.size		x1,(result - x1)
x1:
	.zero		256
	.type		result,@object
	.size		result,(product - result)
result:
	.zero		256
	.type		product,@object
	.size		product,(weight - product)
product:
	.zero		256
	.type		weight,@object
	.size		weight,(x2 - weight)
weight:
	.zero		256
	.type		x2,@object
	.size		x2,(.L_1 - x2)
x2:
	.zero		256
.L_1:


//--------------------- .nv.constant0._Z18nn_Bilinear_kernelPfS_S_S_ --------------------------
	.section	.nv.constant0._Z18nn_Bilinear_kernelPfS_S_S_,"a",@progbits
	.sectionflags	@""
	.align	4
.nv.constant0._Z18nn_Bilinear_kernelPfS_S_S_:
	.zero		928


//--------------------- SYMBOLS --------------------------

	.type		.nv.reservedSmem.offset0,@object
	.size		.nv.reservedSmem.offset0,0x4
